//
// Generated by NVIDIA NVVM Compiler
//
// Compiler Build ID: CL-36424714
// Cuda compilation tools, release 13.0, V13.0.88
// Based on NVVM 20.0.0
//

.version 9.0
.target sm_100
.address_size 64

	// .globl	_Z13kernel_doublePiS_

.visible .entry _Z13kernel_doublePiS_(
	.param .u64 .ptr .align 1 _Z13kernel_doublePiS__param_0,
	.param .u64 .ptr .align 1 _Z13kernel_doublePiS__param_1
)
{
	.reg .b32 	%r<7>;
	.reg .b64 	%rd<8>;

	ld.param.u64 	%rd1, [_Z13kernel_doublePiS__param_0];
	ld.param.u64 	%rd2, [_Z13kernel_doublePiS__param_1];
	cvta.to.global.u64 	%rd3, %rd1;
	cvta.to.global.u64 	%rd4, %rd2;
	mov.u32 	%r1, %ctaid.x;
	mov.u32 	%r2, %ntid.x;
	mov.u32 	%r3, %tid.x;
	mad.lo.s32 	%r4, %r1, %r2, %r3;
	mul.wide.s32 	%rd5, %r4, 4;
	add.s64 	%rd6, %rd4, %rd5;
	ld.global.u32 	%r5, [%rd6];
	shl.b32 	%r6, %r5, 1;
	add.s64 	%rd7, %rd3, %rd5;
	st.global.u32 	[%rd7], %r6;
	ret;

}


// ===== COMPILED SASS (sm_100) =====

	.target	sm_100

	.elftype	@"ET_EXEC"


//--------------------- .note.nv.tkinfo           --------------------------
	.section	.note.nv.tkinfo,"",@"SHT_NOTE"
	.sectionflags	@"SHF_NOTE_NV_TKINFO"
	.tkinfo
        /*0018*/ 	.word	0x00000002
        /*0030*/ 	.string	""
        /*0030*/ 	.string	"ptxas"
        /*0030*/ 	.string	"Cuda compilation tools, release 13.0, V13.0.88"
        /*0030*/ 	.string	"Build cuda_13.0.r13.0/compiler.36424714_0"
        /*0030*/ 	.string	"-arch sm_100 -m 64 "



//--------------------- .note.nv.cuinfo           --------------------------
	.section	.note.nv.cuinfo,"",@"SHT_NOTE"
	.sectionflags	@"SHF_NOTE_NV_CUINFO"
        /*0018*/ 	.short	0x0002
        /*001a*/ 	.short	0x0064
        /*001c*/ 	.short	0x0082
	.zero		2


//--------------------- .nv.info                  --------------------------
	.section	.nv.info,"",@"SHT_CUDA_INFO"
	.align	4


	//----- nvinfo : EIATTR_REGCOUNT
	.align		4
        /*0000*/ 	.byte	0x04, 0x2f
        /*0002*/ 	.short	(.L_1 - .L_0)
	.align		4
.L_0:
        /*0004*/ 	.word	index@(_Z13kernel_doublePiS_)
        /*0008*/ 	.word	0x0000000a


	//----- nvinfo : EIATTR_FRAME_SIZE
	.align		4
.L_1:
        /*000c*/ 	.byte	0x04, 0x11
        /*000e*/ 	.short	(.L_3 - .L_2)
	.align		4
.L_2:
        /*0010*/ 	.word	index@(_Z13kernel_doublePiS_)
        /*0014*/ 	.word	0x00000000


	//----- nvinfo : EIATTR_MIN_STACK_SIZE
	.align		4
.L_3:
        /*0018*/ 	.byte	0x04, 0x12
        /*001a*/ 	.short	(.L_5 - .L_4)
	.align		4
.L_4:
        /*001c*/ 	.word	index@(_Z13kernel_doublePiS_)
        /*0020*/ 	.word	0x00000000
.L_5:


//--------------------- .nv.compat                --------------------------
	.section	.nv.compat,"",@"SHT_CUDA_COMPAT_INFO"
	.align	4
        /*0000*/ 	.byte	0x02, 0x09, 0x00, 0x00, 0x02, 0x02, 0x01, 0x00, 0x02, 0x05, 0x05, 0x00, 0x03, 0x07, 0x01, 0x01
        /*0010*/ 	.byte	0x02, 0x03, 0x00, 0x00, 0x02, 0x06, 0x01, 0x00, 0x04, 0x0b, 0x08, 0x00, 0x09, 0x00, 0x00, 0x00
        /*0020*/ 	.byte	0x00, 0x00, 0x00, 0x00


//--------------------- .nv.info._Z13kernel_doublePiS_ --------------------------
	.section	.nv.info._Z13kernel_doublePiS_,"",@"SHT_CUDA_INFO"
	.sectionflags	@""
	.align	4


	//----- nvinfo : EIATTR_CUDA_API_VERSION
	.align		4
        /*0000*/ 	.byte	0x04, 0x37
        /*0002*/ 	.short	(.L_7 - .L_6)
.L_6:
        /*0004*/ 	.word	0x00000082


	//----- nvinfo : EIATTR_KPARAM_INFO
	.align		4
.L_7:
        /*0008*/ 	.byte	0x04, 0x17
        /*000a*/ 	.short	(.L_9 - .L_8)
.L_8:
        /*000c*/ 	.word	0x00000000
        /*0010*/ 	.short	0x0001
        /*0012*/ 	.short	0x0008
        /*0014*/ 	.byte	0x00, 0xf5, 0x21, 0x00


	//----- nvinfo : EIATTR_KPARAM_INFO
	.align		4
.L_9:
        /*0018*/ 	.byte	0x04, 0x17
        /*001a*/ 	.short	(.L_11 - .L_10)
.L_10:
        /*001c*/ 	.word	0x00000000
        /*0020*/ 	.short	0x0000
        /*0022*/ 	.short	0x0000
        /*0024*/ 	.byte	0x00, 0xf5, 0x21, 0x00


	//----- nvinfo : EIATTR_SPARSE_MMA_MASK
	.align		4
.L_11:
        /*0028*/ 	.byte	0x03, 0x50
        /*002a*/ 	.short	0x0000


	//----- nvinfo : EIATTR_MAXREG_COUNT
	.align		4
        /*002c*/ 	.byte	0x03, 0x1b
        /*002e*/ 	.short	0x00ff


	//----- nvinfo : EIATTR_MERCURY_ISA_VERSION
	.align		4
        /*0030*/ 	.byte	0x03, 0x5f
        /*0032*/ 	.short	0x0101


	//----- nvinfo : EIATTR_VRC_CTA_INIT_COUNT
	.align		4
        /*0034*/ 	.byte	0x02, 0x4a
	.zero		1
	.zero		1


	//----- nvinfo : EIATTR_EXIT_INSTR_OFFSETS
	.align		4
        /*0038*/ 	.byte	0x04, 0x1c
        /*003a*/ 	.short	(.L_13 - .L_12)


	//   ....[0]....
.L_12:
        /*003c*/ 	.word	0x000000d0


	//----- nvinfo : EIATTR_CBANK_PARAM_SIZE
	.align		4
.L_13:
        /*0040*/ 	.byte	0x03, 0x19
        /*0042*/ 	.short	0x0010


	//----- nvinfo : EIATTR_PARAM_CBANK
	.align		4
        /*0044*/ 	.byte	0x04, 0x0a
        /*0046*/ 	.short	(.L_15 - .L_14)
	.align		4
.L_14:
        /*0048*/ 	.word	index@(.nv.constant0._Z13kernel_doublePiS_)
        /*004c*/ 	.short	0x0380
        /*004e*/ 	.short	0x0010


	//----- nvinfo : EIATTR_SW_WAR
	.align		4
.L_15:
        /*0050*/ 	.byte	0x04, 0x36
        /*0052*/ 	.short	(.L_17 - .L_16)
.L_16:
        /*0054*/ 	.word	0x00000008
.L_17:


//--------------------- .nv.callgraph             --------------------------
	.section	.nv.callgraph,"",@"SHT_CUDA_CALLGRAPH"
	.align	4
	.sectionentsize	8
	.align		4
        /*0000*/ 	.word	0x00000000
	.align		4
        /*0004*/ 	.word	0xffffffff
	.align		4
        /*0008*/ 	.word	0x00000000
	.align		4
        /*000c*/ 	.word	0xfffffffe
	.align		4
        /*0010*/ 	.word	0x00000000
	.align		4
        /*0014*/ 	.word	0xfffffffd
	.align		4
        /*0018*/ 	.word	0x00000000
	.align		4
        /*001c*/ 	.word	0xfffffffc


//--------------------- .text._Z13kernel_doublePiS_ --------------------------
	.section	.text._Z13kernel_doublePiS_,"ax",@progbits
	.align	128
        .global         _Z13kernel_doublePiS_
        .type           _Z13kernel_doublePiS_,@function
        .size           _Z13kernel_doublePiS_,(.L_x_1 - _Z13kernel_doublePiS_)
        .other          _Z13kernel_doublePiS_,@"STO_CUDA_ENTRY STV_DEFAULT"
_Z13kernel_doublePiS_:
.text._Z13kernel_doublePiS_:
[----:B------:R-:W-:Y:S01]  /*0000*/  LDC R1, c[0x0][0x37c] ;  /* 0x0000df00ff017b82 */ /* 0x000fe20000000800 */
[----:B------:R-:W0:Y:S07]  /*0010*/  S2R R0, SR_TID.X ;  /* 0x0000000000007919 */ /* 0x000e2e0000002100 */
[----:B------:R-:W0:Y:S01]  /*0020*/  S2UR UR6, SR_CTAID.X ;  /* 0x00000000000679c3 */ /* 0x000e220000002500 */
[----:B------:R-:W1:Y:S07]  /*0030*/  LDCU.64 UR4, c[0x0][0x358] ;  /* 0x00006b00ff0477ac */ /* 0x000e6e0008000a00 */
[----:B------:R-:W0:Y:S08]  /*0040*/  LDC R7, c[0x0][0x360] ;  /* 0x0000d800ff077b82 */ /* 0x000e300000000800 */
[----:B------:R-:W2:Y:S08]  /*0050*/  LDC.64 R2, c[0x0][0x388] ;  /* 0x0000e200ff027b82 */ /* 0x000eb00000000a00 */
[----:B------:R-:W3:Y:S01]  /*0060*/  LDC.64 R4, c[0x0][0x380] ;  /* 0x0000e000ff047b82 */ /* 0x000ee20000000a00 */
[----:B0-----:R-:W-:-:S04]  /*0070*/  IMAD R7, R7, UR6, R0 ;  /* 0x0000000607077c24 */ /* 0x001fc8000f8e0200 */
[----:B--2---:R-:W-:-:S06]  /*0080*/  IMAD.WIDE R2, R7, 0x4, R2 ;  /* 0x0000000407027825 */ /* 0x004fcc00078e0202 */
[----:B-1----:R-:W2:Y:S01]  /*0090*/  LDG.E R2, desc[UR4][R2.64] ;  /* 0x0000000402027981 */ /* 0x002ea2000c1e1900 */
[----:B---3--:R-:W-:Y:S01]  /*00a0*/  IMAD.WIDE R4, R7, 0x4, R4 ;  /* 0x0000000407047825 */ /* 0x008fe200078e0204 */
[----:B--2---:R-:W-:-:S05]  /*00b0*/  SHF.L.U32 R7, R2, 0x1, RZ ;  /* 0x0000000102077819 */ /* 0x004fca00000006ff */
[----:B------:R-:W-:Y:S01]  /*00c0*/  STG.E desc[UR4][R4.64], R7 ;  /* 0x0000000704007986 */ /* 0x000fe2000c101904 */
[----:B------:R-:W-:Y:S05]  /*00d0*/  EXIT ;  /* 0x000000000000794d */ /* 0x000fea0003800000 */
.L_x_0:
[----:B------:R-:W-:-:S00]  /*00e0*/  BRA `(.L_x_0) ;  /* 0xfffffffc00fc7947 */ /* 0x000fc0000383ffff */
[----:B------:R-:W-:-:S00]  /*00f0*/  NOP ;  /* 0x0000000000007918 */ /* 0x000fc00000000000 */
        /* <DEDUP_REMOVED lines=8> */
.L_x_1:


//--------------------- .nv.shared.reserved.0     --------------------------
	.section	.nv.shared.reserved.0,"aw",@nobits
	.weak		__nv_reservedSMEM_offset_0_alias
	.size		__nv_reservedSMEM_offset_0_alias, 0, 64
	.other		__nv_reservedSMEM_offset_0_alias,@"STO_CUDA_RESERVED_SHARED STV_DEFAULT"
__nv_reservedSMEM_offset_0_alias:
	.zero		0
	.zero		64


//--------------------- .nv.constant0._Z13kernel_doublePiS_ --------------------------
	.section	.nv.constant0._Z13kernel_doublePiS_,"a",@progbits
	.sectionflags	@""
	.align	4
.nv.constant0._Z13kernel_doublePiS_:
	.zero		912


//--------------------- SYMBOLS --------------------------

	.type		.nv.reservedSmem.offset0,@object
	.size		.nv.reservedSmem.offset0,0x4
